	.headerflags	@"EF_CUDA_TEXMODE_UNIFIED EF_CUDA_64BIT_ADDRESS EF_CUDA_ACCELERATORS EF_CUDA_SM90 EF_CUDA_VIRTUAL_SM(EF_CUDA_SM90)"
	.elftype	@"ET_EXEC"


//--------------------- .nv.info                  --------------------------
	.section	.nv.info,"",@"SHT_CUDA_INFO"
	.align	4


	//----- nvinfo : EIATTR_REGCOUNT
	.align		4
        /*0000*/ 	.byte	0x04, 0x2f
        /*0002*/ 	.short	(.L_3 - .L_2)
	.align		4
.L_2:
        /*0004*/ 	.word	index@(triton_poi_fused__native_batch_norm_legit_no_training_add_relu_14)
        /*0008*/ 	.word	0x00000018


	//----- nvinfo : EIATTR_MIN_STACK_SIZE
	.align		4
.L_3:
        /*000c*/ 	.byte	0x04, 0x12
        /*000e*/ 	.short	(.L_5 - .L_4)
	.align		4
.L_4:
        /*0010*/ 	.word	index@(triton_poi_fused__native_batch_norm_legit_no_training_add_relu_14)
        /*0014*/ 	.word	0x00000000


	//----- nvinfo : EIATTR_FRAME_SIZE
	.align		4
.L_5:
        /*0018*/ 	.byte	0x04, 0x11
        /*001a*/ 	.short	(.L_7 - .L_6)
	.align		4
.L_6:
        /*001c*/ 	.word	index@(triton_poi_fused__native_batch_norm_legit_no_training_add_relu_14)
        /*0020*/ 	.word	0x00000000


	//----- nvinfo : EIATTR_MIN_STACK_SIZE
	.align		4
.L_7:
        /*0024*/ 	.byte	0x04, 0x12
        /*0026*/ 	.short	(.L_9 - .L_8)
	.align		4
.L_8:
        /*0028*/ 	.word	index@(triton_poi_fused__native_batch_norm_legit_no_training_add_relu_14)
        /*002c*/ 	.word	0x00000000
.L_9:


//--------------------- .nv.info.triton_poi_fused__native_batch_norm_legit_no_training_add_relu_14 --------------------------
	.section	.nv.info.triton_poi_fused__native_batch_norm_legit_no_training_add_relu_14,"",@"SHT_CUDA_INFO"
	.sectionflags	@""
	.align	4


	//----- nvinfo : EIATTR_CUDA_API_VERSION
	.align		4
        /*0000*/ 	.byte	0x04, 0x37
        /*0002*/ 	.short	(.L_11 - .L_10)
.L_10:
        /*0004*/ 	.word	0x0000007c


	//----- nvinfo : EIATTR_KPARAM_INFO
	.align		4
.L_11:
        /*0008*/ 	.byte	0x04, 0x17
        /*000a*/ 	.short	(.L_13 - .L_12)
.L_12:
        /*000c*/ 	.word	0x00000000
        /*0010*/ 	.short	0x0009
        /*0012*/ 	.short	0x0048
        /*0014*/ 	.byte	0x00, 0xf0, 0x11, 0x00


	//----- nvinfo : EIATTR_KPARAM_INFO
	.align		4
.L_13:
        /*0018*/ 	.byte	0x04, 0x17
        /*001a*/ 	.short	(.L_15 - .L_14)
.L_14:
        /*001c*/ 	.word	0x00000000
        /*0020*/ 	.short	0x0008
        /*0022*/ 	.short	0x0040
        /*0024*/ 	.byte	0x00, 0xf4, 0x21, 0x00


	//----- nvinfo : EIATTR_KPARAM_INFO
	.align		4
.L_15:
        /*0028*/ 	.byte	0x04, 0x17
        /*002a*/ 	.short	(.L_17 - .L_16)
.L_16:
        /*002c*/ 	.word	0x00000000
        /*0030*/ 	.short	0x0007
        /*0032*/ 	.short	0x0038
        /*0034*/ 	.byte	0x00, 0xf4, 0x21, 0x00


	//----- nvinfo : EIATTR_KPARAM_INFO
	.align		4
.L_17:
        /*0038*/ 	.byte	0x04, 0x17
        /*003a*/ 	.short	(.L_19 - .L_18)
.L_18:
        /*003c*/ 	.word	0x00000000
        /*0040*/ 	.short	0x0006
        /*0042*/ 	.short	0x0030
        /*0044*/ 	.byte	0x00, 0xf4, 0x21, 0x00


	//----- nvinfo : EIATTR_KPARAM_INFO
	.align		4
.L_19:
        /*0048*/ 	.byte	0x04, 0x17
        /*004a*/ 	.short	(.L_21 - .L_20)
.L_20:
        /*004c*/ 	.word	0x00000000
        /*0050*/ 	.short	0x0005
        /*0052*/ 	.short	0x0028
        /*0054*/ 	.byte	0x00, 0xf4, 0x21, 0x00


	//----- nvinfo : EIATTR_KPARAM_INFO
	.align		4
.L_21:
        /*0058*/ 	.byte	0x04, 0x17
        /*005a*/ 	.short	(.L_23 - .L_22)
.L_22:
        /*005c*/ 	.word	0x00000000
        /*0060*/ 	.short	0x0004
        /*0062*/ 	.short	0x0020
        /*0064*/ 	.byte	0x00, 0xf4, 0x21, 0x00


	//----- nvinfo : EIATTR_KPARAM_INFO
	.align		4
.L_23:
        /*0068*/ 	.byte	0x04, 0x17
        /*006a*/ 	.short	(.L_25 - .L_24)
.L_24:
        /*006c*/ 	.word	0x00000000
        /*0070*/ 	.short	0x0003
        /*0072*/ 	.short	0x0018
        /*0074*/ 	.byte	0x00, 0xf4, 0x21, 0x00


	//----- nvinfo : EIATTR_KPARAM_INFO
	.align		4
.L_25:
        /*0078*/ 	.byte	0x04, 0x17
        /*007a*/ 	.short	(.L_27 - .L_26)
.L_26:
        /*007c*/ 	.word	0x00000000
        /*0080*/ 	.short	0x0002
        /*0082*/ 	.short	0x0010
        /*0084*/ 	.byte	0x00, 0xf4, 0x21, 0x00


	//----- nvinfo : EIATTR_KPARAM_INFO
	.align		4
.L_27:
        /*0088*/ 	.byte	0x04, 0x17
        /*008a*/ 	.short	(.L_29 - .L_28)
.L_28:
        /*008c*/ 	.word	0x00000000
        /*0090*/ 	.short	0x0001
        /*0092*/ 	.short	0x0008
        /*0094*/ 	.byte	0x00, 0xf4, 0x21, 0x00


	//----- nvinfo : EIATTR_KPARAM_INFO
	.align		4
.L_29:
        /*0098*/ 	.byte	0x04, 0x17
        /*009a*/ 	.short	(.L_31 - .L_30)
.L_30:
        /*009c*/ 	.word	0x00000000
        /*00a0*/ 	.short	0x0000
        /*00a2*/ 	.short	0x0000
        /*00a4*/ 	.byte	0x00, 0xf4, 0x21, 0x00


	//----- nvinfo : EIATTR_SPARSE_MMA_MASK
	.align		4
.L_31:
        /*00a8*/ 	.byte	0x03, 0x50
        /*00aa*/ 	.short	0x0000


	//----- nvinfo : EIATTR_MAXREG_COUNT
	.align		4
        /*00ac*/ 	.byte	0x03, 0x1b
        /*00ae*/ 	.short	0x00ff


	//----- nvinfo : EIATTR_EXIT_INSTR_OFFSETS
	.align		4
        /*00b0*/ 	.byte	0x04, 0x1c
        /*00b2*/ 	.short	(.L_33 - .L_32)


	//   ....[0]....
.L_32:
        /*00b4*/ 	.word	0x000004c0


	//----- nvinfo : EIATTR_REQNTID
	.align		4
.L_33:
        /*00b8*/ 	.byte	0x04, 0x10
        /*00ba*/ 	.short	(.L_35 - .L_34)
.L_34:
        /*00bc*/ 	.word	0x00000100
        /*00c0*/ 	.word	0x00000001
        /*00c4*/ 	.word	0x00000001


	//----- nvinfo : EIATTR_CBANK_PARAM_SIZE
	.align		4
.L_35:
        /*00c8*/ 	.byte	0x03, 0x19
        /*00ca*/ 	.short	0x004c


	//----- nvinfo : EIATTR_PARAM_CBANK
	.align		4
        /*00cc*/ 	.byte	0x04, 0x0a
        /*00ce*/ 	.short	(.L_37 - .L_36)
	.align		4
.L_36:
        /*00d0*/ 	.word	index@(.nv.constant0.triton_poi_fused__native_batch_norm_legit_no_training_add_relu_14)
        /*00d4*/ 	.short	0x0210
        /*00d6*/ 	.short	0x004c


	//----- nvinfo : EIATTR_SW_WAR
	.align		4
.L_37:
        /*00d8*/ 	.byte	0x04, 0x36
        /*00da*/ 	.short	(.L_39 - .L_38)
.L_38:
        /*00dc*/ 	.word	0x00000008
.L_39:


//--------------------- .nv.callgraph             --------------------------
	.section	.nv.callgraph,"",@"SHT_CUDA_CALLGRAPH"
	.align	4
	.sectionentsize	8
	.align		4
        /*0000*/ 	.word	0x00000000
	.align		4
        /*0004*/ 	.word	0xffffffff
	.align		4
        /*0008*/ 	.word	0x00000000
	.align		4
        /*000c*/ 	.word	0xfffffffe
	.align		4
        /*0010*/ 	.word	0x00000000
	.align		4
        /*0014*/ 	.word	0xfffffffd
	.align		4
        /*0018*/ 	.word	0x00000000
	.align		4
        /*001c*/ 	.word	0xfffffffc


//--------------------- .nv.constant4             --------------------------
	.section	.nv.constant4,"a",@progbits
	.align	8
	.align		8
.nv.constant4:
        /*0000*/ 	.dword	_$_str
	.align		8
        /*0008*/ 	.dword	_$_str_$_2


//--------------------- .text.triton_poi_fused__native_batch_norm_legit_no_training_add_relu_14 --------------------------
	.section	.text.triton_poi_fused__native_batch_norm_legit_no_training_add_relu_14,"ax",@progbits
	.align	128
        .global         triton_poi_fused__native_batch_norm_legit_no_training_add_relu_14
        .type           triton_poi_fused__native_batch_norm_legit_no_training_add_relu_14,@function
        .size           triton_poi_fused__native_batch_norm_legit_no_training_add_relu_14,(.L_x_1 - triton_poi_fused__native_batch_norm_legit_no_training_add_relu_14)
        .other          triton_poi_fused__native_batch_norm_legit_no_training_add_relu_14,@"STO_CUDA_ENTRY STV_DEFAULT"
triton_poi_fused__native_batch_norm_legit_no_training_add_relu_14:
.text.triton_poi_fused__native_batch_norm_legit_no_training_add_relu_14:
[----:B------:R-:W-:Y:S01]  /*0000*/  LDC R1, c[0x0][0x28] ;  /* 0x00000a00ff017b82 */ /* 0x000fe20000000800 */
[----:B------:R-:W1:Y:S07]  /*0010*/  S2R R0, SR_TID.X ;  /* 0x0000000000007919 */ /* 0x000e6e0000002100 */
[----:B------:R-:W2:Y:S01]  /*0020*/  LDC.64 R8, c[0x0][0x238] ;  /* 0x00008e00ff087b82 */ /* 0x000ea20000000a00 */
[----:B------:R-:W-:Y:S01]  /*0030*/  ULDC.64 UR4, c[0x0][0x208] ;  /* 0x0000820000047ab9 */ /* 0x000fe20000000a00 */
[----:B------:R-:W3:Y:S06]  /*0040*/  S2R R5, SR_CTAID.X ;  /* 0x0000000000057919 */ /* 0x000eec0000002500 */
[----:B------:R-:W4:Y:S08]  /*0050*/  LDC.64 R6, c[0x0][0x228] ;  /* 0x00008a00ff067b82 */ /* 0x000f300000000a00 */
[----:B------:R-:W5:Y:S08]  /*0060*/  LDC.64 R18, c[0x0][0x210] ;  /* 0x00008400ff127b82 */ /* 0x000f700000000a00 */
[----:B------:R-:W5:Y:S01]  /*0070*/  LDC.64 R16, c[0x0][0x230] ;  /* 0x00008c00ff107b82 */ /* 0x000f620000000a00 */
[----:B-1----:R-:W-:-:S07]  /*0080*/  SHF.L.U32 R0, R0, 0x1, RZ ;  /* 0x0000000100007819 */ /* 0x002fce00000006ff */
[----:B------:R-:W1:Y:S01]  /*0090*/  LDC.64 R10, c[0x0][0x240] ;  /* 0x00009000ff0a7b82 */ /* 0x000e620000000a00 */
[----:B---3--:R-:W-:Y:S02]  /*00a0*/  SHF.R.S32.HI R3, RZ, 0x16, R5 ;  /* 0x00000016ff037819 */ /* 0x008fe40000011405 */
[----:B------:R-:W-:Y:S02]  /*00b0*/  LOP3.LUT R0, R0, 0x1fe, RZ, 0xc0, !PT ;  /* 0x000001fe00007812 */ /* 0x000fe400078ec0ff */
[----:B------:R-:W-:-:S03]  /*00c0*/  SGXT R3, R3, 0x1 ;  /* 0x000000010303781a */ /* 0x000fc60000000200 */
[----:B------:R-:W3:Y:S01]  /*00d0*/  LDC.64 R12, c[0x0][0x248] ;  /* 0x00009200ff0c7b82 */ /* 0x000ee20000000a00 */
[----:B------:R-:W-:-:S04]  /*00e0*/  LEA R0, R5, R0, 0x9 ;  /* 0x0000000005007211 */ /* 0x000fc800078e48ff */
[----:B------:R-:W-:-:S03]  /*00f0*/  LEA.HI R3, R3, R0, RZ, 0x5 ;  /* 0x0000000003037211 */ /* 0x000fc600078f28ff */
[----:B------:R-:W1:Y:S01]  /*0100*/  LDC.64 R4, c[0x0][0x220] ;  /* 0x00008800ff047b82 */ /* 0x000e620000000a00 */
[----:B------:R-:W-:-:S04]  /*0110*/  LOP3.LUT R3, R3, 0xffffffe0, RZ, 0xc0, !PT ;  /* 0xffffffe003037812 */ /* 0x000fc800078ec0ff */
[----:B------:R-:W-:-:S03]  /*0120*/  IADD3 R15, R0, -R3, RZ ;  /* 0x80000003000f7210 */ /* 0x000fc60007ffe0ff */
[----:B------:R-:W3:Y:S02]  /*0130*/  LDC.64 R2, c[0x0][0x218] ;  /* 0x00008600ff027b82 */ /* 0x000ee40000000a00 */
[----:B--2---:R-:W-:-:S06]  /*0140*/  IMAD.WIDE R8, R15, 0x4, R8 ;  /* 0x000000040f087825 */ /* 0x004fcc00078e0208 */
[----:B------:R-:W2:Y:S01]  /*0150*/  LDG.E.EL.64 R8, desc[UR4][R8.64] ;  /* 0x0000000408087981 */ /* 0x000ea2000c2e1b00 */
[----:B----4-:R-:W-:-:S06]  /*0160*/  IMAD.WIDE R6, R0, 0x4, R6 ;  /* 0x0000000400067825 */ /* 0x010fcc00078e0206 */
[----:B------:R-:W4:Y:S01]  /*0170*/  LDG.E.64 R6, desc[UR4][R6.64] ;  /* 0x0000000406067981 */ /* 0x000f22000c1e1b00 */
[----:B01----:R-:W-:-:S06]  /*0180*/  IMAD.WIDE R4, R0, 0x4, R4 ;  /* 0x0000000400047825 */ /* 0x003fcc00078e0204 */
[----:B------:R-:W4:Y:S01]  /*0190*/  LDG.E.64 R4, desc[UR4][R4.64] ;  /* 0x0000000404047981 */ /* 0x000f22000c1e1b00 */
[----:B---3--:R-:W-:-:S04]  /*01a0*/  IMAD.WIDE R2, R0, 0x4, R2 ;  /* 0x0000000400027825 */ /* 0x008fc800078e0202 */
[----:B-----5:R-:W-:Y:S02]  /*01b0*/  IMAD.WIDE R20, R0, 0x4, R18 ;  /* 0x0000000400147825 */ /* 0x020fe400078e0212 */
[----:B------:R-:W3:Y:S02]  /*01c0*/  LDG.E.64 R2, desc[UR4][R2.64] ;  /* 0x0000000402027981 */ /* 0x000ee4000c1e1b00 */
[C---:B------:R-:W-:Y:S02]  /*01d0*/  IMAD.WIDE R18, R15.reuse, 0x4, R16 ;  /* 0x000000040f127825 */ /* 0x040fe400078e0210 */
[----:B------:R-:W5:Y:S02]  /*01e0*/  LDG.E.64 R16, desc[UR4][R20.64] ;  /* 0x0000000414107981 */ /* 0x000f64000c1e1b00 */
[C---:B------:R-:W-:Y:S02]  /*01f0*/  IMAD.WIDE R10, R15.reuse, 0x4, R10 ;  /* 0x000000040f0a7825 */ /* 0x040fe400078e020a */
[----:B------:R-:W3:Y:S02]  /*0200*/  LDG.E.EL.64 R18, desc[UR4][R18.64] ;  /* 0x0000000412127981 */ /* 0x000ee4000c2e1b00 */
[----:B------:R-:W-:-:S02]  /*0210*/  IMAD.WIDE R12, R15, 0x4, R12 ;  /* 0x000000040f0c7825 */ /* 0x000fc400078e020c */
[----:B------:R-:W5:Y:S04]  /*0220*/  LDG.E.EL.64 R10, desc[UR4][R10.64] ;  /* 0x000000040a0a7981 */ /* 0x000f68000c2e1b00 */
[----:B------:R-:W5:Y:S01]  /*0230*/  LDG.E.EL.64 R12, desc[UR4][R12.64] ;  /* 0x000000040c0c7981 */ /* 0x000f62000c2e1b00 */
[----:B--2---:R-:W-:Y:S01]  /*0240*/  FADD R14, R8, 9.9999997473787516356e-06 ;  /* 0x3727c5ac080e7421 */ /* 0x004fe20000000000 */
[----:B------:R-:W-:-:S03]  /*0250*/  FADD R9, R9, 9.9999997473787516356e-06 ;  /* 0x3727c5ac09097421 */ /* 0x000fc60000000000 */
[----:B------:R-:W0:Y:S08]  /*0260*/  MUFU.SQRT R8, R14 ;  /* 0x0000000e00087308 */ /* 0x000e300000002000 */
[----:B------:R-:W1:Y:S01]  /*0270*/  MUFU.SQRT R15, R9 ;  /* 0x00000009000f7308 */ /* 0x000e620000002000 */
[C---:B0-----:R-:W-:Y:S02]  /*0280*/  FSETP.GT.AND P0, PT, R8.reuse, 8.50705917302346158658e+37, PT ;  /* 0x7e8000000800780b */ /* 0x041fe40003f04000 */
[----:B------:R-:W-:-:S02]  /*0290*/  FSETP.GEU.AND P2, PT, R8, 1.175494350822287508e-38, PT ;  /* 0x008000000800780b */ /* 0x000fc40003f4e000 */
[C---:B-1----:R-:W-:Y:S02]  /*02a0*/  FSETP.GT.AND P1, PT, R15.reuse, 8.50705917302346158658e+37, PT ;  /* 0x7e8000000f00780b */ /* 0x042fe40003f24000 */
[----:B------:R-:W-:-:S07]  /*02b0*/  FSETP.GEU.AND P3, PT, R15, 1.175494350822287508e-38, PT ;  /* 0x008000000f00780b */ /* 0x000fce0003f6e000 */
[----:B------:R-:W-:Y:S01]  /*02c0*/  @P0 FMUL R8, R8, 0.25 ;  /* 0x3e80000008080820 */ /* 0x000fe20000400000 */
[----:B----4-:R-:W-:Y:S01]  /*02d0*/  FADD R14, R5, R7 ;  /* 0x00000007050e7221 */ /* 0x010fe20000000000 */
[----:B------:R-:W-:Y:S01]  /*02e0*/  FADD R5, R4, R6 ;  /* 0x0000000604057221 */ /* 0x000fe20000000000 */
[----:B------:R-:W-:Y:S01]  /*02f0*/  HFMA2.MMA R4, -RZ, RZ, 1.625, 0 ;  /* 0x3e800000ff047435 */ /* 0x000fe200000001ff */
[----:B------:R-:W-:Y:S01]  /*0300*/  @!P2 FMUL R8, R8, 16777216 ;  /* 0x4b8000000808a820 */ /* 0x000fe20000400000 */
[----:B------:R-:W-:-:S04]  /*0310*/  @P1 FMUL R15, R15, 0.25 ;  /* 0x3e8000000f0f1820 */ /* 0x000fc80000400000 */
[----:B------:R-:W-:Y:S01]  /*0320*/  @!P3 FMUL R15, R15, 16777216 ;  /* 0x4b8000000f0fb820 */ /* 0x000fe20000400000 */
[----:B------:R-:W0:Y:S03]  /*0330*/  MUFU.RCP R8, R8 ;  /* 0x0000000800087308 */ /* 0x000e260000001000 */
[----:B------:R-:W-:-:S05]  /*0340*/  FSEL R7, R4, 1, P0 ;  /* 0x3f80000004077808 */ /* 0x000fca0000000000 */
[----:B------:R-:W1:Y:S01]  /*0350*/  MUFU.RCP R15, R15 ;  /* 0x0000000f000f7308 */ /* 0x000e620000001000 */
[----:B------:R-:W-:Y:S01]  /*0360*/  FSEL R4, R4, 1, P1 ;  /* 0x3f80000004047808 */ /* 0x000fe20000800000 */
[----:B---3--:R-:W-:Y:S01]  /*0370*/  FADD R14, R3, R14 ;  /* 0x0000000e030e7221 */ /* 0x008fe20000000000 */
[----:B------:R-:W-:Y:S02]  /*0380*/  FADD R5, R2, R5 ;  /* 0x0000000502057221 */ /* 0x000fe40000000000 */
[----:B------:R-:W2:Y:S01]  /*0390*/  LDC.64 R2, c[0x0][0x250] ;  /* 0x00009400ff027b82 */ /* 0x000ea20000000a00 */
[----:B-----5:R-:W-:Y:S01]  /*03a0*/  FADD R14, R17, R14 ;  /* 0x0000000e110e7221 */ /* 0x020fe20000000000 */
[----:B------:R-:W-:Y:S01]  /*03b0*/  FADD R5, R16, R5 ;  /* 0x0000000510057221 */ /* 0x000fe20000000000 */
[----:B------:R-:W-:Y:S01]  /*03c0*/  @!P2 FMUL R7, R7, 16777216 ;  /* 0x4b8000000707a820 */ /* 0x000fe20000400000 */
[----:B------:R-:W-:Y:S01]  /*03d0*/  @!P3 FMUL R4, R4, 16777216 ;  /* 0x4b8000000404b820 */ /* 0x000fe20000400000 */
[----:B------:R-:W-:Y:S01]  /*03e0*/  FADD R14, -R19, R14 ;  /* 0x0000000e130e7221 */ /* 0x000fe20000000100 */
[----:B------:R-:W-:Y:S01]  /*03f0*/  FADD R5, -R18, R5 ;  /* 0x0000000512057221 */ /* 0x000fe20000000100 */
[----:B0-----:R-:W-:Y:S01]  /*0400*/  FMUL R8, R8, R7 ;  /* 0x0000000708087220 */ /* 0x001fe20000400000 */
[----:B-1----:R-:W-:-:S03]  /*0410*/  FMUL R15, R15, R4 ;  /* 0x000000040f0f7220 */ /* 0x002fc60000400000 */
[----:B------:R-:W-:Y:S01]  /*0420*/  FMUL R5, R5, R8 ;  /* 0x0000000805057220 */ /* 0x000fe20000400000 */
[----:B------:R-:W-:-:S03]  /*0430*/  FMUL R14, R14, R15 ;  /* 0x0000000f0e0e7220 */ /* 0x000fc60000400000 */
[----:B------:R-:W-:Y:S01]  /*0440*/  FFMA R5, R10, R5, R12 ;  /* 0x000000050a057223 */ /* 0x000fe2000000000c */
[----:B------:R-:W-:-:S04]  /*0450*/  FFMA R11, R11, R14, R13 ;  /* 0x0000000e0b0b7223 */ /* 0x000fc8000000000d */
[----:B------:R-:W-:Y:S02]  /*0460*/  FSETP.GEU.AND P0, PT, R5, RZ, PT ;  /* 0x000000ff0500720b */ /* 0x000fe40003f0e000 */
[----:B------:R-:W-:Y:S01]  /*0470*/  FSETP.GEU.AND P1, PT, R11, RZ, PT ;  /* 0x000000ff0b00720b */ /* 0x000fe20003f2e000 */
[----:B--2---:R-:W-:Y:S01]  /*0480*/  IMAD.WIDE R2, R0, 0x4, R2 ;  /* 0x0000000400027825 */ /* 0x004fe200078e0202 */
[----:B------:R-:W-:Y:S02]  /*0490*/  FSEL R10, R5, RZ, P0 ;  /* 0x000000ff050a7208 */ /* 0x000fe40000000000 */
[----:B------:R-:W-:-:S05]  /*04a0*/  FSEL R11, R11, RZ, P1 ;  /* 0x000000ff0b0b7208 */ /* 0x000fca0000800000 */
[----:B------:R-:W-:Y:S01]  /*04b0*/  STG.E.64 desc[UR4][R2.64], R10 ;  /* 0x0000000a02007986 */ /* 0x000fe2000c101b04 */
[----:B------:R-:W-:Y:S05]  /*04c0*/  EXIT ;  /* 0x000000000000794d */ /* 0x000fea0003800000 */
.L_x_0:
[----:B------:R-:W-:-:S00]  /*04d0*/  BRA `(.L_x_0) ;  /* 0xfffffffc00fc7947 */ /* 0x000fc0000383ffff */
[----:B------:R-:W-:-:S00]  /*04e0*/  NOP ;  /* 0x0000000000007918 */ /* 0x000fc00000000000 */
        /* <DEDUP_REMOVED lines=9> */
.L_x_1:


//--------------------- .nv.global.init           --------------------------
	.section	.nv.global.init,"aw",@progbits
.nv.global.init:
	.type		_$_str,@object
	.size		_$_str,(_$_str_$_2 - _$_str)
_$_str:
        /*0000*/ 	.byte	0x5f, 0x5f, 0x43, 0x55, 0x44, 0x41, 0x5f, 0x46, 0x54, 0x5a, 0x00
	.type		_$_str_$_2,@object
	.size		_$_str_$_2,(.L_1 - _$_str_$_2)
_$_str_$_2:
        /*000b*/ 	.byte	0x5f, 0x5f, 0x43, 0x55, 0x44, 0x41, 0x5f, 0x50, 0x52, 0x45, 0x43, 0x5f, 0x53, 0x51, 0x52, 0x54
        /*001b*/ 	.byte	0x00
.L_1:


//--------------------- .nv.constant0.triton_poi_fused__native_batch_norm_legit_no_training_add_relu_14 --------------------------
	.section	.nv.constant0.triton_poi_fused__native_batch_norm_legit_no_training_add_relu_14,"a",@progbits
	.sectionflags	@""
	.align	4
.nv.constant0.triton_poi_fused__native_batch_norm_legit_no_training_add_relu_14:
	.zero		604
